//
// Generated by NVIDIA NVVM Compiler
//
// Compiler Build ID: CL-36424714
// Cuda compilation tools, release 13.0, V13.0.88
// Based on NVVM 20.0.0
//

.version 9.0
.target sm_100
.address_size 64

	// .globl	_Z5firstPii
.extern .func  (.param .b32 func_retval0) vprintf
(
	.param .b64 vprintf_param_0,
	.param .b64 vprintf_param_1
)
;
.global .align 1 .b8 $str[5] = {32, 37, 100, 32};

.visible .entry _Z5firstPii(
	.param .u64 .ptr .align 1 _Z5firstPii_param_0,
	.param .u32 _Z5firstPii_param_1
)
{
	.local .align 8 .b8 	__local_depot0[8];
	.reg .b64 	%SP;
	.reg .b64 	%SPL;
	.reg .pred 	%p<2>;
	.reg .b32 	%r<8>;
	.reg .b64 	%rd<9>;

	mov.u64 	%SPL, __local_depot0;
	cvta.local.u64 	%SP, %SPL;
	ld.param.u64 	%rd1, [_Z5firstPii_param_0];
	ld.param.u32 	%r2, [_Z5firstPii_param_1];
	mov.u32 	%r3, %ctaid.x;
	mov.u32 	%r4, %ntid.x;
	mov.u32 	%r5, %tid.x;
	mad.lo.s32 	%r1, %r3, %r4, %r5;
	setp.ge.s32 	%p1, %r1, %r2;
	@%p1 bra 	$L__BB0_2;
	cvta.to.global.u64 	%rd2, %rd1;
	mul.wide.s32 	%rd3, %r1, 4;
	add.s64 	%rd4, %rd2, %rd3;
	st.global.u32 	[%rd4], %r1;
$L__BB0_2:
	add.u64 	%rd5, %SP, 0;
	add.u64 	%rd6, %SPL, 0;
	st.local.u32 	[%rd6], %r1;
	mov.u64 	%rd7, $str;
	cvta.global.u64 	%rd8, %rd7;
	{ // callseq 0, 0
	.param .b64 param0;
	st.param.b64 	[param0], %rd8;
	.param .b64 param1;
	st.param.b64 	[param1], %rd5;
	.param .b32 retval0;
	call.uni (retval0), 
	vprintf, 
	(
	param0, 
	param1
	);
	ld.param.b32 	%r6, [retval0];
	} // callseq 0
	ret;

}


// ===== COMPILED SASS (sm_100) =====

	.target	sm_100

	.elftype	@"ET_EXEC"


//--------------------- .note.nv.tkinfo           --------------------------
	.section	.note.nv.tkinfo,"",@"SHT_NOTE"
	.sectionflags	@"SHF_NOTE_NV_TKINFO"
	.tkinfo
        /*0018*/ 	.word	0x00000002
        /*0030*/ 	.string	""
        /*0030*/ 	.string	"ptxas"
        /*0030*/ 	.string	"Cuda compilation tools, release 13.0, V13.0.88"
        /*0030*/ 	.string	"Build cuda_13.0.r13.0/compiler.36424714_0"
        /*0030*/ 	.string	"-arch sm_100 -m 64 "



//--------------------- .note.nv.cuinfo           --------------------------
	.section	.note.nv.cuinfo,"",@"SHT_NOTE"
	.sectionflags	@"SHF_NOTE_NV_CUINFO"
        /*0018*/ 	.short	0x0002
        /*001a*/ 	.short	0x0064
        /*001c*/ 	.short	0x0082
	.zero		2


//--------------------- .nv.info                  --------------------------
	.section	.nv.info,"",@"SHT_CUDA_INFO"
	.align	4


	//----- nvinfo : EIATTR_REGCOUNT
	.align		4
        /*0000*/ 	.byte	0x04, 0x2f
        /*0002*/ 	.short	(.L_2 - .L_1)
	.align		4
.L_1:
        /*0004*/ 	.word	index@(_Z5firstPii)
        /*0008*/ 	.word	0x00000018


	//----- nvinfo : EIATTR_FRAME_SIZE
	.align		4
.L_2:
        /*000c*/ 	.byte	0x04, 0x11
        /*000e*/ 	.short	(.L_4 - .L_3)
	.align		4
.L_3:
        /*0010*/ 	.word	index@(_Z5firstPii)
        /*0014*/ 	.word	0x00000008


	//----- nvinfo : EIATTR_MIN_STACK_SIZE
	.align		4
.L_4:
        /*0018*/ 	.byte	0x04, 0x12
        /*001a*/ 	.short	(.L_6 - .L_5)
	.align		4
.L_5:
        /*001c*/ 	.word	index@(_Z5firstPii)
        /*0020*/ 	.word	0x00000008
.L_6:


//--------------------- .nv.compat                --------------------------
	.section	.nv.compat,"",@"SHT_CUDA_COMPAT_INFO"
	.align	4
        /*0000*/ 	.byte	0x02, 0x09, 0x00, 0x00, 0x02, 0x02, 0x01, 0x00, 0x02, 0x05, 0x05, 0x00, 0x03, 0x07, 0x01, 0x01
        /*0010*/ 	.byte	0x02, 0x03, 0x00, 0x00, 0x02, 0x06, 0x01, 0x00, 0x04, 0x0b, 0x08, 0x00, 0x09, 0x00, 0x00, 0x00
        /*0020*/ 	.byte	0x00, 0x00, 0x00, 0x00


//--------------------- .nv.info._Z5firstPii      --------------------------
	.section	.nv.info._Z5firstPii,"",@"SHT_CUDA_INFO"
	.sectionflags	@""
	.align	4


	//----- nvinfo : EIATTR_CUDA_API_VERSION
	.align		4
        /*0000*/ 	.byte	0x04, 0x37
        /*0002*/ 	.short	(.L_8 - .L_7)
.L_7:
        /*0004*/ 	.word	0x00000082


	//----- nvinfo : EIATTR_KPARAM_INFO
	.align		4
.L_8:
        /*0008*/ 	.byte	0x04, 0x17
        /*000a*/ 	.short	(.L_10 - .L_9)
.L_9:
        /*000c*/ 	.word	0x00000000
        /*0010*/ 	.short	0x0001
        /*0012*/ 	.short	0x0008
        /*0014*/ 	.byte	0x00, 0xf0, 0x11, 0x00


	//----- nvinfo : EIATTR_KPARAM_INFO
	.align		4
.L_10:
        /*0018*/ 	.byte	0x04, 0x17
        /*001a*/ 	.short	(.L_12 - .L_11)
.L_11:
        /*001c*/ 	.word	0x00000000
        /*0020*/ 	.short	0x0000
        /*0022*/ 	.short	0x0000
        /*0024*/ 	.byte	0x00, 0xf5, 0x21, 0x00


	//----- nvinfo : EIATTR_SPARSE_MMA_MASK
	.align		4
.L_12:
        /*0028*/ 	.byte	0x03, 0x50
        /*002a*/ 	.short	0x0000


	//----- nvinfo : EIATTR_MAXREG_COUNT
	.align		4
        /*002c*/ 	.byte	0x03, 0x1b
        /*002e*/ 	.short	0x00ff


	//----- nvinfo : EIATTR_EXTERNS
	.align		4
        /*0030*/ 	.byte	0x04, 0x0f
        /*0032*/ 	.short	(.L_14 - .L_13)


	//   ....[0]....
	.align		4
.L_13:
        /*0034*/ 	.word	index@(vprintf)


	//----- nvinfo : EIATTR_MERCURY_ISA_VERSION
	.align		4
.L_14:
        /*0038*/ 	.byte	0x03, 0x5f
        /*003a*/ 	.short	0x0101


	//----- nvinfo : EIATTR_VRC_CTA_INIT_COUNT
	.align		4
        /*003c*/ 	.byte	0x02, 0x4a
	.zero		1
	.zero		1


	//----- nvinfo : EIATTR_SYSCALL_OFFSETS
	.align		4
        /*0040*/ 	.byte	0x04, 0x46
        /*0042*/ 	.short	(.L_16 - .L_15)


	//   ....[0]....
.L_15:
        /*0044*/ 	.word	0x00000170


	//----- nvinfo : EIATTR_EXIT_INSTR_OFFSETS
	.align		4
.L_16:
        /*0048*/ 	.byte	0x04, 0x1c
        /*004a*/ 	.short	(.L_18 - .L_17)


	//   ....[0]....
.L_17:
        /*004c*/ 	.word	0x00000180


	//----- nvinfo : EIATTR_CBANK_PARAM_SIZE
	.align		4
.L_18:
        /*0050*/ 	.byte	0x03, 0x19
        /*0052*/ 	.short	0x000c


	//----- nvinfo : EIATTR_PARAM_CBANK
	.align		4
        /*0054*/ 	.byte	0x04, 0x0a
        /*0056*/ 	.short	(.L_20 - .L_19)
	.align		4
.L_19:
        /*0058*/ 	.word	index@(.nv.constant0._Z5firstPii)
        /*005c*/ 	.short	0x0380
        /*005e*/ 	.short	0x000c


	//----- nvinfo : EIATTR_SW_WAR
	.align		4
.L_20:
        /*0060*/ 	.byte	0x04, 0x36
        /*0062*/ 	.short	(.L_22 - .L_21)
.L_21:
        /*0064*/ 	.word	0x00000008
.L_22:


//--------------------- .nv.callgraph             --------------------------
	.section	.nv.callgraph,"",@"SHT_CUDA_CALLGRAPH"
	.align	4
	.sectionentsize	8
	.align		4
        /*0000*/ 	.word	0x00000000
	.align		4
        /*0004*/ 	.word	0xffffffff
	.align		4
        /*0008*/ 	.word	index@(_Z5firstPii)
	.align		4
        /*000c*/ 	.word	index@(vprintf)
	.align		4
        /*0010*/ 	.word	0x00000000
	.align		4
        /*0014*/ 	.word	0xfffffffe
	.align		4
        /*0018*/ 	.word	0x00000000
	.align		4
        /*001c*/ 	.word	0xfffffffd
	.align		4
        /*0020*/ 	.word	0x00000000
	.align		4
        /*0024*/ 	.word	0xfffffffc


//--------------------- .nv.constant4             --------------------------
	.section	.nv.constant4,"a",@progbits
	.align	8
	.align		8
.nv.constant4:
        /*0000*/ 	.dword	vprintf
	.align		8
        /*0008*/ 	.dword	$str


//--------------------- .text._Z5firstPii         --------------------------
	.section	.text._Z5firstPii,"ax",@progbits
	.align	128
        .global         _Z5firstPii
        .type           _Z5firstPii,@function
        .size           _Z5firstPii,(.L_x_2 - _Z5firstPii)
        .other          _Z5firstPii,@"STO_CUDA_ENTRY STV_DEFAULT"
_Z5firstPii:
.text._Z5firstPii:
[----:B------:R-:W0:Y:S01]  /*0000*/  LDC R1, c[0x0][0x37c] ;  /* 0x0000df00ff017b82 */ /* 0x000e220000000800 */
[----:B------:R-:W1:Y:S01]  /*0010*/  S2R R3, SR_TID.X ;  /* 0x0000000000037919 */ /* 0x000e620000002100 */
[----:B------:R-:W2:Y:S06]  /*0020*/  LDCU UR7, c[0x0][0x2fc] ;  /* 0x00005f80ff0777ac */ /* 0x000eac0008000800 */
[----:B------:R-:W1:Y:S01]  /*0030*/  S2UR UR4, SR_CTAID.X ;  /* 0x00000000000479c3 */ /* 0x000e620000002500 */
[----:B------:R-:W-:Y:S01]  /*0040*/  MOV R8, 0x0 ;  /* 0x0000000000087802 */ /* 0x000fe20000000f00 */
[----:B0-----:R-:W-:Y:S01]  /*0050*/  VIADD R1, R1, 0xfffffff8 ;  /* 0xfffffff801017836 */ /* 0x001fe20000000000 */
[----:B------:R-:W0:Y:S01]  /*0060*/  LDCU UR5, c[0x0][0x388] ;  /* 0x00007100ff0577ac */ /* 0x000e220008000800 */
[----:B------:R-:W3:Y:S04]  /*0070*/  LDCU UR6, c[0x0][0x2f8] ;  /* 0x00005f00ff0677ac */ /* 0x000ee80008000800 */
[----:B------:R-:W1:Y:S01]  /*0080*/  LDC R0, c[0x0][0x360] ;  /* 0x0000d800ff007b82 */ /* 0x000e620000000800 */
[----:B------:R-:W4:Y:S07]  /*0090*/  LDCU.64 UR8, c[0x4][0x8] ;  /* 0x01000100ff0877ac */ /* 0x000f2e0008000a00 */
[----:B------:R-:W5:Y:S01]  /*00a0*/  LDC.64 R8, c[0x4][R8] ;  /* 0x0100000008087b82 */ /* 0x000f620000000a00 */
[----:B----4-:R-:W-:Y:S01]  /*00b0*/  IMAD.U32 R4, RZ, RZ, UR8 ;  /* 0x00000008ff047e24 */ /* 0x010fe2000f8e00ff */
[----:B------:R-:W-:Y:S01]  /*00c0*/  MOV R5, UR9 ;  /* 0x0000000900057c02 */ /* 0x000fe20008000f00 */
[----:B-1----:R-:W-:-:S05]  /*00d0*/  IMAD R0, R0, UR4, R3 ;  /* 0x0000000400007c24 */ /* 0x002fca000f8e0203 */
[C---:B0-----:R-:W-:Y:S01]  /*00e0*/  ISETP.GE.AND P0, PT, R0.reuse, UR5, PT ;  /* 0x0000000500007c0c */ /* 0x041fe2000bf06270 */
[----:B------:R-:W0:Y:S01]  /*00f0*/  LDCU.64 UR4, c[0x0][0x358] ;  /* 0x00006b00ff0477ac */ /* 0x000e220008000a00 */
[----:B------:R1:W-:Y:S11]  /*0100*/  STL [R1], R0 ;  /* 0x0000000001007387 */ /* 0x0003f60000100800 */
[----:B------:R-:W4:Y:S02]  /*0110*/  @!P0 LDC.64 R2, c[0x0][0x380] ;  /* 0x0000e000ff028b82 */ /* 0x000f240000000a00 */
[----:B----4-:R-:W-:-:S05]  /*0120*/  @!P0 IMAD.WIDE R2, R0, 0x4, R2 ;  /* 0x0000000400028825 */ /* 0x010fca00078e0202 */
[----:B0-----:R1:W-:Y:S01]  /*0130*/  @!P0 STG.E desc[UR4][R2.64], R0 ;  /* 0x0000000002008986 */ /* 0x0013e2000c101904 */
[----:B---3--:R-:W-:-:S05]  /*0140*/  IADD3 R6, P0, PT, R1, UR6, RZ ;  /* 0x0000000601067c10 */ /* 0x008fca000ff1e0ff */
[----:B--2--5:R-:W-:-:S08]  /*0150*/  IMAD.X R7, RZ, RZ, UR7, P0 ;  /* 0x00000007ff077e24 */ /* 0x024fd000080e06ff */
[----:B------:R-:W-:-:S07]  /*0160*/  LEPC R20, `(.L_x_0) ;  /* 0x000000001014794e */ /* 0x000fce0000000000 */
[----:B-1----:R-:W-:Y:S05]  /*0170*/  CALL.ABS.NOINC R8 ;  /* 0x0000000008007343 */ /* 0x002fea0003c00000 */
.L_x_0:
[----:B------:R-:W-:Y:S05]  /*0180*/  EXIT ;  /* 0x000000000000794d */ /* 0x000fea0003800000 */
.L_x_1:
[----:B------:R-:W-:-:S00]  /*0190*/  BRA `(.L_x_1) ;  /* 0xfffffffc00fc7947 */ /* 0x000fc0000383ffff */
[----:B------:R-:W-:-:S00]  /*01a0*/  NOP ;  /* 0x0000000000007918 */ /* 0x000fc00000000000 */
        /* <DEDUP_REMOVED lines=13> */
.L_x_2:


//--------------------- .nv.global.init           --------------------------
	.section	.nv.global.init,"aw",@progbits
.nv.global.init:
	.type		$str,@object
	.size		$str,(.L_0 - $str)
$str:
        /*0000*/ 	.byte	0x20, 0x25, 0x64, 0x20, 0x00
.L_0:


//--------------------- .nv.shared.reserved.0     --------------------------
	.section	.nv.shared.reserved.0,"aw",@nobits
	.weak		__nv_reservedSMEM_offset_0_alias
	.size		__nv_reservedSMEM_offset_0_alias, 0, 64
	.other		__nv_reservedSMEM_offset_0_alias,@"STO_CUDA_RESERVED_SHARED STV_DEFAULT"
__nv_reservedSMEM_offset_0_alias:
	.zero		0
	.zero		64


//--------------------- .nv.constant0._Z5firstPii --------------------------
	.section	.nv.constant0._Z5firstPii,"a",@progbits
	.sectionflags	@""
	.align	4
.nv.constant0._Z5firstPii:
	.zero		908


//--------------------- SYMBOLS --------------------------

	.type		.nv.reservedSmem.offset0,@object
	.size		.nv.reservedSmem.offset0,0x4
	.type		vprintf,@function
